//
// Generated by NVIDIA NVVM Compiler
//
// Compiler Build ID: CL-36424714
// Cuda compilation tools, release 13.0, V13.0.88
// Based on NVVM 20.0.0
//

.version 9.0
.target sm_100
.address_size 64

	// .globl	_Z6linearPdmPKddd

.visible .entry _Z6linearPdmPKddd(
	.param .u64 .ptr .align 1 _Z6linearPdmPKddd_param_0,
	.param .u64 _Z6linearPdmPKddd_param_1,
	.param .u64 .ptr .align 1 _Z6linearPdmPKddd_param_2,
	.param .f64 _Z6linearPdmPKddd_param_3,
	.param .f64 _Z6linearPdmPKddd_param_4
)
{
	.reg .pred 	%p<3>;
	.reg .b32 	%r<7>;
	.reg .b64 	%rd<14>;
	.reg .b64 	%fd<5>;

	ld.param.u64 	%rd7, [_Z6linearPdmPKddd_param_0];
	ld.param.u64 	%rd8, [_Z6linearPdmPKddd_param_1];
	ld.param.u64 	%rd9, [_Z6linearPdmPKddd_param_2];
	ld.param.f64 	%fd1, [_Z6linearPdmPKddd_param_3];
	ld.param.f64 	%fd2, [_Z6linearPdmPKddd_param_4];
	mov.u32 	%r2, %tid.x;
	mov.u32 	%r3, %ctaid.x;
	mov.u32 	%r1, %ntid.x;
	mad.lo.s32 	%r4, %r3, %r1, %r2;
	cvt.u64.u32 	%rd13, %r4;
	setp.le.u64 	%p1, %rd8, %rd13;
	@%p1 bra 	$L__BB0_3;
	mov.u32 	%r5, %nctaid.x;
	mul.lo.s32 	%r6, %r1, %r5;
	cvt.u64.u32 	%rd2, %r6;
	cvta.to.global.u64 	%rd3, %rd9;
	cvta.to.global.u64 	%rd4, %rd7;
$L__BB0_2:
	shl.b64 	%rd10, %rd13, 3;
	add.s64 	%rd11, %rd3, %rd10;
	ld.global.f64 	%fd3, [%rd11];
	fma.rn.f64 	%fd4, %fd1, %fd3, %fd2;
	add.s64 	%rd12, %rd4, %rd10;
	st.global.f64 	[%rd12], %fd4;
	add.s64 	%rd13, %rd13, %rd2;
	setp.lt.u64 	%p2, %rd13, %rd8;
	@%p2 bra 	$L__BB0_2;
$L__BB0_3:
	ret;

}


// ===== COMPILED SASS (sm_100) =====

	.target	sm_100

	.elftype	@"ET_EXEC"


//--------------------- .note.nv.tkinfo           --------------------------
	.section	.note.nv.tkinfo,"",@"SHT_NOTE"
	.sectionflags	@"SHF_NOTE_NV_TKINFO"
	.tkinfo
        /*0018*/ 	.word	0x00000002
        /*0030*/ 	.string	""
        /*0030*/ 	.string	"ptxas"
        /*0030*/ 	.string	"Cuda compilation tools, release 13.0, V13.0.88"
        /*0030*/ 	.string	"Build cuda_13.0.r13.0/compiler.36424714_0"
        /*0030*/ 	.string	"-arch sm_100 -m 64 "



//--------------------- .note.nv.cuinfo           --------------------------
	.section	.note.nv.cuinfo,"",@"SHT_NOTE"
	.sectionflags	@"SHF_NOTE_NV_CUINFO"
        /*0018*/ 	.short	0x0002
        /*001a*/ 	.short	0x0064
        /*001c*/ 	.short	0x0082
	.zero		2


//--------------------- .nv.info                  --------------------------
	.section	.nv.info,"",@"SHT_CUDA_INFO"
	.align	4


	//----- nvinfo : EIATTR_REGCOUNT
	.align		4
        /*0000*/ 	.byte	0x04, 0x2f
        /*0002*/ 	.short	(.L_1 - .L_0)
	.align		4
.L_0:
        /*0004*/ 	.word	index@(_Z6linearPdmPKddd)
        /*0008*/ 	.word	0x0000000e


	//----- nvinfo : EIATTR_FRAME_SIZE
	.align		4
.L_1:
        /*000c*/ 	.byte	0x04, 0x11
        /*000e*/ 	.short	(.L_3 - .L_2)
	.align		4
.L_2:
        /*0010*/ 	.word	index@(_Z6linearPdmPKddd)
        /*0014*/ 	.word	0x00000000


	//----- nvinfo : EIATTR_MIN_STACK_SIZE
	.align		4
.L_3:
        /*0018*/ 	.byte	0x04, 0x12
        /*001a*/ 	.short	(.L_5 - .L_4)
	.align		4
.L_4:
        /*001c*/ 	.word	index@(_Z6linearPdmPKddd)
        /*0020*/ 	.word	0x00000000
.L_5:


//--------------------- .nv.compat                --------------------------
	.section	.nv.compat,"",@"SHT_CUDA_COMPAT_INFO"
	.align	4
        /*0000*/ 	.byte	0x02, 0x09, 0x00, 0x00, 0x02, 0x02, 0x01, 0x00, 0x02, 0x05, 0x05, 0x00, 0x03, 0x07, 0x01, 0x01
        /*0010*/ 	.byte	0x02, 0x03, 0x00, 0x00, 0x02, 0x06, 0x01, 0x00, 0x04, 0x0b, 0x08, 0x00, 0x01, 0x00, 0x00, 0x00
        /*0020*/ 	.byte	0x00, 0x00, 0x00, 0x00


//--------------------- .nv.info._Z6linearPdmPKddd --------------------------
	.section	.nv.info._Z6linearPdmPKddd,"",@"SHT_CUDA_INFO"
	.sectionflags	@""
	.align	4


	//----- nvinfo : EIATTR_CUDA_API_VERSION
	.align		4
        /*0000*/ 	.byte	0x04, 0x37
        /*0002*/ 	.short	(.L_7 - .L_6)
.L_6:
        /*0004*/ 	.word	0x00000082


	//----- nvinfo : EIATTR_KPARAM_INFO
	.align		4
.L_7:
        /*0008*/ 	.byte	0x04, 0x17
        /*000a*/ 	.short	(.L_9 - .L_8)
.L_8:
        /*000c*/ 	.word	0x00000000
        /*0010*/ 	.short	0x0004
        /*0012*/ 	.short	0x0020
        /*0014*/ 	.byte	0x00, 0xf0, 0x21, 0x00


	//----- nvinfo : EIATTR_KPARAM_INFO
	.align		4
.L_9:
        /*0018*/ 	.byte	0x04, 0x17
        /*001a*/ 	.short	(.L_11 - .L_10)
.L_10:
        /*001c*/ 	.word	0x00000000
        /*0020*/ 	.short	0x0003
        /*0022*/ 	.short	0x0018
        /*0024*/ 	.byte	0x00, 0xf0, 0x21, 0x00


	//----- nvinfo : EIATTR_KPARAM_INFO
	.align		4
.L_11:
        /*0028*/ 	.byte	0x04, 0x17
        /*002a*/ 	.short	(.L_13 - .L_12)
.L_12:
        /*002c*/ 	.word	0x00000000
        /*0030*/ 	.short	0x0002
        /*0032*/ 	.short	0x0010
        /*0034*/ 	.byte	0x00, 0xf5, 0x21, 0x00


	//----- nvinfo : EIATTR_KPARAM_INFO
	.align		4
.L_13:
        /*0038*/ 	.byte	0x04, 0x17
        /*003a*/ 	.short	(.L_15 - .L_14)
.L_14:
        /*003c*/ 	.word	0x00000000
        /*0040*/ 	.short	0x0001
        /*0042*/ 	.short	0x0008
        /*0044*/ 	.byte	0x00, 0xf0, 0x21, 0x00


	//----- nvinfo : EIATTR_KPARAM_INFO
	.align		4
.L_15:
        /*0048*/ 	.byte	0x04, 0x17
        /*004a*/ 	.short	(.L_17 - .L_16)
.L_16:
        /*004c*/ 	.word	0x00000000
        /*0050*/ 	.short	0x0000
        /*0052*/ 	.short	0x0000
        /*0054*/ 	.byte	0x00, 0xf5, 0x21, 0x00


	//----- nvinfo : EIATTR_SPARSE_MMA_MASK
	.align		4
.L_17:
        /*0058*/ 	.byte	0x03, 0x50
        /*005a*/ 	.short	0x0000


	//----- nvinfo : EIATTR_MAXREG_COUNT
	.align		4
        /*005c*/ 	.byte	0x03, 0x1b
        /*005e*/ 	.short	0x00ff


	//----- nvinfo : EIATTR_MERCURY_ISA_VERSION
	.align		4
        /*0060*/ 	.byte	0x03, 0x5f
        /*0062*/ 	.short	0x0101


	//----- nvinfo : EIATTR_VRC_CTA_INIT_COUNT
	.align		4
        /*0064*/ 	.byte	0x02, 0x4a
	.zero		1
	.zero		1


	//----- nvinfo : EIATTR_EXIT_INSTR_OFFSETS
	.align		4
        /*0068*/ 	.byte	0x04, 0x1c
        /*006a*/ 	.short	(.L_19 - .L_18)


	//   ....[0]....
.L_18:
        /*006c*/ 	.word	0x00000080


	//   ....[1]....
        /*0070*/ 	.word	0x00000200


	//----- nvinfo : EIATTR_CRS_STACK_SIZE
	.align		4
.L_19:
        /*0074*/ 	.byte	0x04, 0x1e
        /*0076*/ 	.short	(.L_21 - .L_20)
.L_20:
        /*0078*/ 	.word	0x00000000


	//----- nvinfo : EIATTR_CBANK_PARAM_SIZE
	.align		4
.L_21:
        /*007c*/ 	.byte	0x03, 0x19
        /*007e*/ 	.short	0x0028


	//----- nvinfo : EIATTR_PARAM_CBANK
	.align		4
        /*0080*/ 	.byte	0x04, 0x0a
        /*0082*/ 	.short	(.L_23 - .L_22)
	.align		4
.L_22:
        /*0084*/ 	.word	index@(.nv.constant0._Z6linearPdmPKddd)
        /*0088*/ 	.short	0x0380
        /*008a*/ 	.short	0x0028


	//----- nvinfo : EIATTR_SW_WAR
	.align		4
.L_23:
        /*008c*/ 	.byte	0x04, 0x36
        /*008e*/ 	.short	(.L_25 - .L_24)
.L_24:
        /*0090*/ 	.word	0x00000008
.L_25:


//--------------------- .nv.callgraph             --------------------------
	.section	.nv.callgraph,"",@"SHT_CUDA_CALLGRAPH"
	.align	4
	.sectionentsize	8
	.align		4
        /*0000*/ 	.word	0x00000000
	.align		4
        /*0004*/ 	.word	0xffffffff
	.align		4
        /*0008*/ 	.word	0x00000000
	.align		4
        /*000c*/ 	.word	0xfffffffe
	.align		4
        /*0010*/ 	.word	0x00000000
	.align		4
        /*0014*/ 	.word	0xfffffffd
	.align		4
        /*0018*/ 	.word	0x00000000
	.align		4
        /*001c*/ 	.word	0xfffffffc


//--------------------- .text._Z6linearPdmPKddd   --------------------------
	.section	.text._Z6linearPdmPKddd,"ax",@progbits
	.align	128
        .global         _Z6linearPdmPKddd
        .type           _Z6linearPdmPKddd,@function
        .size           _Z6linearPdmPKddd,(.L_x_2 - _Z6linearPdmPKddd)
        .other          _Z6linearPdmPKddd,@"STO_CUDA_ENTRY STV_DEFAULT"
_Z6linearPdmPKddd:
.text._Z6linearPdmPKddd:
[----:B------:R-:W-:Y:S01]  /*0000*/  LDC R1, c[0x0][0x37c] ;  /* 0x0000df00ff017b82 */ /* 0x000fe20000000800 */
[----:B------:R-:W0:Y:S07]  /*0010*/  S2R R0, SR_TID.X ;  /* 0x0000000000007919 */ /* 0x000e2e0000002100 */
[----:B------:R-:W0:Y:S01]  /*0020*/  S2UR UR4, SR_CTAID.X ;  /* 0x00000000000479c3 */ /* 0x000e220000002500 */
[----:B------:R-:W1:Y:S07]  /*0030*/  LDCU.64 UR8, c[0x0][0x388] ;  /* 0x00007100ff0877ac */ /* 0x000e6e0008000a00 */
[----:B------:R-:W0:Y:S02]  /*0040*/  LDC R3, c[0x0][0x360] ;  /* 0x0000d800ff037b82 */ /* 0x000e240000000800 */
[----:B0-----:R-:W-:-:S05]  /*0050*/  IMAD R0, R3, UR4, R0 ;  /* 0x0000000403007c24 */ /* 0x001fca000f8e0200 */
[----:B-1----:R-:W-:-:S04]  /*0060*/  ISETP.GE.U32.AND P0, PT, R0, UR8, PT ;  /* 0x0000000800007c0c */ /* 0x002fc8000bf06070 */
[----:B------:R-:W-:-:S13]  /*0070*/  ISETP.GE.U32.AND.EX P0, PT, RZ, UR9, PT, P0 ;  /* 0x00000009ff007c0c */ /* 0x000fda000bf06100 */
[----:B------:R-:W-:Y:S05]  /*0080*/  @P0 EXIT ;  /* 0x000000000000094d */ /* 0x000fea0003800000 */
[----:B------:R-:W0:Y:S01]  /*0090*/  LDC.64 R8, c[0x0][0x3a0] ;  /* 0x0000e800ff087b82 */ /* 0x000e220000000a00 */
[----:B------:R-:W1:Y:S01]  /*00a0*/  LDCU UR4, c[0x0][0x370] ;  /* 0x00006e00ff0477ac */ /* 0x000e620008000800 */
[----:B------:R-:W-:Y:S02]  /*00b0*/  IMAD.MOV.U32 R11, RZ, RZ, R0 ;  /* 0x000000ffff0b7224 */ /* 0x000fe400078e0000 */
[----:B------:R-:W-:Y:S01]  /*00c0*/  IMAD.MOV.U32 R10, RZ, RZ, RZ ;  /* 0x000000ffff0a7224 */ /* 0x000fe200078e00ff */
[----:B------:R-:W2:Y:S01]  /*00d0*/  LDCU.64 UR6, c[0x0][0x358] ;  /* 0x00006b00ff0677ac */ /* 0x000ea20008000a00 */
[----:B------:R-:W3:Y:S01]  /*00e0*/  LDCU.64 UR12, c[0x0][0x398] ;  /* 0x00007300ff0c77ac */ /* 0x000ee20008000a00 */
[----:B------:R-:W4:Y:S01]  /*00f0*/  LDCU.64 UR10, c[0x0][0x390] ;  /* 0x00007200ff0a77ac */ /* 0x000f220008000a00 */
[----:B------:R-:W0:Y:S01]  /*0100*/  LDCU.64 UR14, c[0x0][0x380] ;  /* 0x00007000ff0e77ac */ /* 0x000e220008000a00 */
[----:B-1----:R-:W-:-:S07]  /*0110*/  IMAD R0, R3, UR4, RZ ;  /* 0x0000000403007c24 */ /* 0x002fce000f8e02ff */
.L_x_0:
[C---:B-1----:R-:W-:Y:S01]  /*0120*/  IMAD.SHL.U32 R6, R11.reuse, 0x8, RZ ;  /* 0x000000080b067824 */ /* 0x042fe200078e00ff */
[----:B------:R-:W-:-:S04]  /*0130*/  SHF.L.U64.HI R7, R11, 0x3, R10 ;  /* 0x000000030b077819 */ /* 0x000fc8000001020a */
[----:B----4-:R-:W-:-:S04]  /*0140*/  IADD3 R4, P0, PT, R6, UR10, RZ ;  /* 0x0000000a06047c10 */ /* 0x010fc8000ff1e0ff */
[----:B------:R-:W-:-:S05]  /*0150*/  IADD3.X R5, PT, PT, R7, UR11, RZ, P0, !PT ;  /* 0x0000000b07057c10 */ /* 0x000fca00087fe4ff */
[----:B--2---:R-:W3:Y:S01]  /*0160*/  LDG.E.64 R2, desc[UR6][R4.64] ;  /* 0x0000000604027981 */ /* 0x004ee2000c1e1b00 */
[----:B0-----:R-:W-:-:S04]  /*0170*/  IADD3 R6, P0, PT, R6, UR14, RZ ;  /* 0x0000000e06067c10 */ /* 0x001fc8000ff1e0ff */
[----:B------:R-:W-:Y:S02]  /*0180*/  IADD3.X R7, PT, PT, R7, UR15, RZ, P0, !PT ;  /* 0x0000000f07077c10 */ /* 0x000fe400087fe4ff */
[----:B------:R-:W-:-:S05]  /*0190*/  IADD3 R11, P0, PT, R0, R11, RZ ;  /* 0x0000000b000b7210 */ /* 0x000fca0007f1e0ff */
[----:B------:R-:W-:Y:S01]  /*01a0*/  IMAD.X R10, RZ, RZ, R10, P0 ;  /* 0x000000ffff0a7224 */ /* 0x000fe200000e060a */
[----:B------:R-:W-:-:S04]  /*01b0*/  ISETP.GE.U32.AND P0, PT, R11, UR8, PT ;  /* 0x000000080b007c0c */ /* 0x000fc8000bf06070 */
[----:B------:R-:W-:Y:S01]  /*01c0*/  ISETP.GE.U32.AND.EX P0, PT, R10, UR9, PT, P0 ;  /* 0x000000090a007c0c */ /* 0x000fe2000bf06100 */
[----:B---3--:R-:W-:-:S07]  /*01d0*/  DFMA R2, R2, UR12, R8 ;  /* 0x0000000c02027c2b */ /* 0x008fce0008000008 */
[----:B------:R1:W-:Y:S05]  /*01e0*/  STG.E.64 desc[UR6][R6.64], R2 ;  /* 0x0000000206007986 */ /* 0x0003ea000c101b06 */
[----:B------:R-:W-:Y:S05]  /*01f0*/  @!P0 BRA `(.L_x_0) ;  /* 0xfffffffc00c88947 */ /* 0x000fea000383ffff */
[----:B------:R-:W-:Y:S05]  /*0200*/  EXIT ;  /* 0x000000000000794d */ /* 0x000fea0003800000 */
.L_x_1:
[----:B------:R-:W-:-:S00]  /*0210*/  BRA `(.L_x_1) ;  /* 0xfffffffc00fc7947 */ /* 0x000fc0000383ffff */
[----:B------:R-:W-:-:S00]  /*0220*/  NOP ;  /* 0x0000000000007918 */ /* 0x000fc00000000000 */
        /* <DEDUP_REMOVED lines=13> */
.L_x_2:


//--------------------- .nv.shared.reserved.0     --------------------------
	.section	.nv.shared.reserved.0,"aw",@nobits
	.weak		__nv_reservedSMEM_offset_0_alias
	.size		__nv_reservedSMEM_offset_0_alias, 0, 64
	.other		__nv_reservedSMEM_offset_0_alias,@"STO_CUDA_RESERVED_SHARED STV_DEFAULT"
__nv_reservedSMEM_offset_0_alias:
	.zero		0
	.zero		64


//--------------------- .nv.constant0._Z6linearPdmPKddd --------------------------
	.section	.nv.constant0._Z6linearPdmPKddd,"a",@progbits
	.sectionflags	@""
	.align	4
.nv.constant0._Z6linearPdmPKddd:
	.zero		936


//--------------------- SYMBOLS --------------------------

	.type		.nv.reservedSmem.offset0,@object
	.size		.nv.reservedSmem.offset0,0x4
